	.headerflags	@"EF_CUDA_TEXMODE_UNIFIED EF_CUDA_64BIT_ADDRESS EF_CUDA_ACCELERATORS EF_CUDA_SM90 EF_CUDA_VIRTUAL_SM(EF_CUDA_SM90)"
	.elftype	@"ET_EXEC"


//--------------------- .nv.info                  --------------------------
	.section	.nv.info,"",@"SHT_CUDA_INFO"
	.align	4


	//----- nvinfo : EIATTR_REGCOUNT
	.align		4
        /*0000*/ 	.byte	0x04, 0x2f
        /*0002*/ 	.short	(.L_1 - .L_0)
	.align		4
.L_0:
        /*0004*/ 	.word	index@(triton_poi_fused_relu_0)
        /*0008*/ 	.word	0x0000000c


	//----- nvinfo : EIATTR_MIN_STACK_SIZE
	.align		4
.L_1:
        /*000c*/ 	.byte	0x04, 0x12
        /*000e*/ 	.short	(.L_3 - .L_2)
	.align		4
.L_2:
        /*0010*/ 	.word	index@(triton_poi_fused_relu_0)
        /*0014*/ 	.word	0x00000000


	//----- nvinfo : EIATTR_FRAME_SIZE
	.align		4
.L_3:
        /*0018*/ 	.byte	0x04, 0x11
        /*001a*/ 	.short	(.L_5 - .L_4)
	.align		4
.L_4:
        /*001c*/ 	.word	index@(triton_poi_fused_relu_0)
        /*0020*/ 	.word	0x00000000


	//----- nvinfo : EIATTR_MIN_STACK_SIZE
	.align		4
.L_5:
        /*0024*/ 	.byte	0x04, 0x12
        /*0026*/ 	.short	(.L_7 - .L_6)
	.align		4
.L_6:
        /*0028*/ 	.word	index@(triton_poi_fused_relu_0)
        /*002c*/ 	.word	0x00000000
.L_7:


//--------------------- .nv.info.triton_poi_fused_relu_0 --------------------------
	.section	.nv.info.triton_poi_fused_relu_0,"",@"SHT_CUDA_INFO"
	.sectionflags	@""
	.align	4


	//----- nvinfo : EIATTR_CUDA_API_VERSION
	.align		4
        /*0000*/ 	.byte	0x04, 0x37
        /*0002*/ 	.short	(.L_9 - .L_8)
.L_8:
        /*0004*/ 	.word	0x0000007c


	//----- nvinfo : EIATTR_KPARAM_INFO
	.align		4
.L_9:
        /*0008*/ 	.byte	0x04, 0x17
        /*000a*/ 	.short	(.L_11 - .L_10)
.L_10:
        /*000c*/ 	.word	0x00000000
        /*0010*/ 	.short	0x0002
        /*0012*/ 	.short	0x0010
        /*0014*/ 	.byte	0x00, 0xf0, 0x11, 0x00


	//----- nvinfo : EIATTR_KPARAM_INFO
	.align		4
.L_11:
        /*0018*/ 	.byte	0x04, 0x17
        /*001a*/ 	.short	(.L_13 - .L_12)
.L_12:
        /*001c*/ 	.word	0x00000000
        /*0020*/ 	.short	0x0001
        /*0022*/ 	.short	0x0008
        /*0024*/ 	.byte	0x00, 0xf4, 0x21, 0x00


	//----- nvinfo : EIATTR_KPARAM_INFO
	.align		4
.L_13:
        /*0028*/ 	.byte	0x04, 0x17
        /*002a*/ 	.short	(.L_15 - .L_14)
.L_14:
        /*002c*/ 	.word	0x00000000
        /*0030*/ 	.short	0x0000
        /*0032*/ 	.short	0x0000
        /*0034*/ 	.byte	0x00, 0xf4, 0x21, 0x00


	//----- nvinfo : EIATTR_SPARSE_MMA_MASK
	.align		4
.L_15:
        /*0038*/ 	.byte	0x03, 0x50
        /*003a*/ 	.short	0x0000


	//----- nvinfo : EIATTR_MAXREG_COUNT
	.align		4
        /*003c*/ 	.byte	0x03, 0x1b
        /*003e*/ 	.short	0x00ff


	//----- nvinfo : EIATTR_EXIT_INSTR_OFFSETS
	.align		4
        /*0040*/ 	.byte	0x04, 0x1c
        /*0042*/ 	.short	(.L_17 - .L_16)


	//   ....[0]....
.L_16:
        /*0044*/ 	.word	0x00000170


	//   ....[1]....
        /*0048*/ 	.word	0x00000190


	//----- nvinfo : EIATTR_REQNTID
	.align		4
.L_17:
        /*004c*/ 	.byte	0x04, 0x10
        /*004e*/ 	.short	(.L_19 - .L_18)
.L_18:
        /*0050*/ 	.word	0x00000080
        /*0054*/ 	.word	0x00000001
        /*0058*/ 	.word	0x00000001


	//----- nvinfo : EIATTR_CBANK_PARAM_SIZE
	.align		4
.L_19:
        /*005c*/ 	.byte	0x03, 0x19
        /*005e*/ 	.short	0x0014


	//----- nvinfo : EIATTR_PARAM_CBANK
	.align		4
        /*0060*/ 	.byte	0x04, 0x0a
        /*0062*/ 	.short	(.L_21 - .L_20)
	.align		4
.L_20:
        /*0064*/ 	.word	index@(.nv.constant0.triton_poi_fused_relu_0)
        /*0068*/ 	.short	0x0210
        /*006a*/ 	.short	0x0014


	//----- nvinfo : EIATTR_SW_WAR
	.align		4
.L_21:
        /*006c*/ 	.byte	0x04, 0x36
        /*006e*/ 	.short	(.L_23 - .L_22)
.L_22:
        /*0070*/ 	.word	0x00000008
.L_23:


//--------------------- .nv.callgraph             --------------------------
	.section	.nv.callgraph,"",@"SHT_CUDA_CALLGRAPH"
	.align	4
	.sectionentsize	8
	.align		4
        /*0000*/ 	.word	0x00000000
	.align		4
        /*0004*/ 	.word	0xffffffff
	.align		4
        /*0008*/ 	.word	0x00000000
	.align		4
        /*000c*/ 	.word	0xfffffffe
	.align		4
        /*0010*/ 	.word	0x00000000
	.align		4
        /*0014*/ 	.word	0xfffffffd
	.align		4
        /*0018*/ 	.word	0x00000000
	.align		4
        /*001c*/ 	.word	0xfffffffc


//--------------------- .text.triton_poi_fused_relu_0 --------------------------
	.section	.text.triton_poi_fused_relu_0,"ax",@progbits
	.align	128
        .global         triton_poi_fused_relu_0
        .type           triton_poi_fused_relu_0,@function
        .size           triton_poi_fused_relu_0,(.L_x_1 - triton_poi_fused_relu_0)
        .other          triton_poi_fused_relu_0,@"STO_CUDA_ENTRY STV_DEFAULT"
triton_poi_fused_relu_0:
.text.triton_poi_fused_relu_0:
[----:B------:R-:W0:Y:S02]  /*0000*/  LDC R1, c[0x0][0x28] ;  /* 0x00000a00ff017b82 */ /* 0x000e240000000800 */
[----:B------:R-:W1:Y:S01]  /*0010*/  S2R R0, SR_TID.X ;  /* 0x0000000000007919 */ /* 0x000e620000002100 */
[----:B------:R-:W2:Y:S01]  /*0020*/  LDC.64 R2, c[0x0][0x210] ;  /* 0x00008400ff027b82 */ /* 0x000ea20000000a00 */
[----:B------:R-:W-:Y:S01]  /*0030*/  ULDC.64 UR4, c[0x0][0x208] ;  /* 0x0000820000047ab9 */ /* 0x000fe20000000a00 */
[----:B------:R-:W3:Y:S06]  /*0040*/  S2R R7, SR_CTAID.X ;  /* 0x0000000000077919 */ /* 0x000eec0000002500 */
[----:B------:R-:W4:Y:S01]  /*0050*/  LDC.64 R4, c[0x0][0x218] ;  /* 0x00008600ff047b82 */ /* 0x000f220000000a00 */
[----:B-1----:R-:W-:-:S02]  /*0060*/  LOP3.LUT R0, R0, 0x7f, RZ, 0xc0, !PT ;  /* 0x0000007f00007812 */ /* 0x002fc400078ec0ff */
[----:B---3--:R-:W-:-:S03]  /*0070*/  SHF.R.S32.HI R6, RZ, 0x18, R7 ;  /* 0x00000018ff067819 */ /* 0x008fc60000011407 */
[----:B------:R-:W-:Y:S01]  /*0080*/  IMAD R7, R7, 0x80, R0 ;  /* 0x0000008007077824 */ /* 0x000fe200078e0200 */
[----:B------:R-:W-:-:S03]  /*0090*/  SGXT R0, R6, 0x1 ;  /* 0x000000010600781a */ /* 0x000fc60000000200 */
[C---:B--2---:R-:W-:Y:S01]  /*00a0*/  IMAD.WIDE R2, R7.reuse, 0x4, R2 ;  /* 0x0000000407027825 */ /* 0x044fe200078e0202 */
[----:B------:R-:W-:Y:S02]  /*00b0*/  ISETP.GE.AND P1, PT, R7, 0x100, PT ;  /* 0x000001000700780c */ /* 0x000fe40003f26270 */
[----:B------:R-:W-:-:S04]  /*00c0*/  LEA.HI R0, R0, R7, RZ, 0x2 ;  /* 0x0000000700007211 */ /* 0x000fc800078f10ff */
[----:B------:R-:W-:-:S05]  /*00d0*/  LOP3.LUT R0, R0, 0xfffffffc, RZ, 0xc0, !PT ;  /* 0xfffffffc00007812 */ /* 0x000fca00078ec0ff */
[----:B------:R-:W-:Y:S02]  /*00e0*/  IMAD.IADD R9, R7, 0x1, -R0 ;  /* 0x0000000107097824 */ /* 0x000fe400078e0a00 */
[----:B------:R-:W-:Y:S02]  /*00f0*/  IMAD.MOV.U32 R0, RZ, RZ, RZ ;  /* 0x000000ffff007224 */ /* 0x000fe400078e00ff */
[----:B------:R-:W-:Y:S02]  /*0100*/  IMAD.MOV.U32 R7, RZ, RZ, RZ ;  /* 0x000000ffff077224 */ /* 0x000fe400078e00ff */
[----:B----4-:R-:W-:Y:S02]  /*0110*/  IMAD.WIDE R4, R9, 0x4, R4 ;  /* 0x0000000409047825 */ /* 0x010fe400078e0204 */
[----:B------:R-:W2:Y:S04]  /*0120*/  @!P1 LDG.E R0, desc[UR4][R2.64] ;  /* 0x0000000402009981 */ /* 0x000ea8000c1e1900 */
[----:B------:R-:W2:Y:S02]  /*0130*/  @!P1 LDG.E.EL R7, desc[UR4][R4.64] ;  /* 0x0000000404079981 */ /* 0x000ea4000c2e1900 */
[----:B--2---:R-:W-:Y:S01]  /*0140*/  FADD R6, R7, R0 ;  /* 0x0000000007067221 */ /* 0x004fe20000000000 */
[----:B------:R-:W-:-:S04]  /*0150*/  FSETP.GEU.AND P0, PT, R0, -R7, PT ;  /* 0x800000070000720b */ /* 0x000fc80003f0e000 */
[----:B------:R-:W-:Y:S01]  /*0160*/  FSEL R7, R6, RZ, P0 ;  /* 0x000000ff06077208 */ /* 0x000fe20000000000 */
[----:B------:R-:W-:Y:S08]  /*0170*/  @P1 EXIT ;  /* 0x000000000000194d */ /* 0x000ff00003800000 */
[----:B------:R-:W-:Y:S01]  /*0180*/  STG.E desc[UR4][R2.64], R7 ;  /* 0x0000000702007986 */ /* 0x000fe2000c101904 */
[----:B------:R-:W-:Y:S05]  /*0190*/  EXIT ;  /* 0x000000000000794d */ /* 0x000fea0003800000 */
.L_x_0:
[----:B------:R-:W-:-:S00]  /*01a0*/  BRA `(.L_x_0) ;  /* 0xfffffffc00fc7947 */ /* 0x000fc0000383ffff */
[----:B------:R-:W-:-:S00]  /*01b0*/  NOP ;  /* 0x0000000000007918 */ /* 0x000fc00000000000 */
        /* <DEDUP_REMOVED lines=12> */
.L_x_1:


//--------------------- .nv.constant0.triton_poi_fused_relu_0 --------------------------
	.section	.nv.constant0.triton_poi_fused_relu_0,"a",@progbits
	.sectionflags	@""
	.align	4
.nv.constant0.triton_poi_fused_relu_0:
	.zero		548
